	.headerflags	@"EF_CUDA_TEXMODE_UNIFIED EF_CUDA_64BIT_ADDRESS EF_CUDA_ACCELERATORS EF_CUDA_SM90 EF_CUDA_VIRTUAL_SM(EF_CUDA_SM90)"
	.elftype	@"ET_EXEC"


//--------------------- .nv.info                  --------------------------
	.section	.nv.info,"",@"SHT_CUDA_INFO"
	.align	4


	//----- nvinfo : EIATTR_REGCOUNT
	.align		4
        /*0000*/ 	.byte	0x04, 0x2f
        /*0002*/ 	.short	(.L_3 - .L_2)
	.align		4
.L_2:
        /*0004*/ 	.word	index@(triton_poi_fused__native_batch_norm_legit_no_training_relu_36)
        /*0008*/ 	.word	0x00000022


	//----- nvinfo : EIATTR_MIN_STACK_SIZE
	.align		4
.L_3:
        /*000c*/ 	.byte	0x04, 0x12
        /*000e*/ 	.short	(.L_5 - .L_4)
	.align		4
.L_4:
        /*0010*/ 	.word	index@(triton_poi_fused__native_batch_norm_legit_no_training_relu_36)
        /*0014*/ 	.word	0x00000000


	//----- nvinfo : EIATTR_FRAME_SIZE
	.align		4
.L_5:
        /*0018*/ 	.byte	0x04, 0x11
        /*001a*/ 	.short	(.L_7 - .L_6)
	.align		4
.L_6:
        /*001c*/ 	.word	index@(triton_poi_fused__native_batch_norm_legit_no_training_relu_36)
        /*0020*/ 	.word	0x00000000


	//----- nvinfo : EIATTR_MIN_STACK_SIZE
	.align		4
.L_7:
        /*0024*/ 	.byte	0x04, 0x12
        /*0026*/ 	.short	(.L_9 - .L_8)
	.align		4
.L_8:
        /*0028*/ 	.word	index@(triton_poi_fused__native_batch_norm_legit_no_training_relu_36)
        /*002c*/ 	.word	0x00000000
.L_9:


//--------------------- .nv.info.triton_poi_fused__native_batch_norm_legit_no_training_relu_36 --------------------------
	.section	.nv.info.triton_poi_fused__native_batch_norm_legit_no_training_relu_36,"",@"SHT_CUDA_INFO"
	.sectionflags	@""
	.align	4


	//----- nvinfo : EIATTR_CUDA_API_VERSION
	.align		4
        /*0000*/ 	.byte	0x04, 0x37
        /*0002*/ 	.short	(.L_11 - .L_10)
.L_10:
        /*0004*/ 	.word	0x0000007c


	//----- nvinfo : EIATTR_KPARAM_INFO
	.align		4
.L_11:
        /*0008*/ 	.byte	0x04, 0x17
        /*000a*/ 	.short	(.L_13 - .L_12)
.L_12:
        /*000c*/ 	.word	0x00000000
        /*0010*/ 	.short	0x0007
        /*0012*/ 	.short	0x0034
        /*0014*/ 	.byte	0x00, 0xf0, 0x11, 0x00


	//----- nvinfo : EIATTR_KPARAM_INFO
	.align		4
.L_13:
        /*0018*/ 	.byte	0x04, 0x17
        /*001a*/ 	.short	(.L_15 - .L_14)
.L_14:
        /*001c*/ 	.word	0x00000000
        /*0020*/ 	.short	0x0006
        /*0022*/ 	.short	0x0030
        /*0024*/ 	.byte	0x00, 0xf0, 0x11, 0x00


	//----- nvinfo : EIATTR_KPARAM_INFO
	.align		4
.L_15:
        /*0028*/ 	.byte	0x04, 0x17
        /*002a*/ 	.short	(.L_17 - .L_16)
.L_16:
        /*002c*/ 	.word	0x00000000
        /*0030*/ 	.short	0x0005
        /*0032*/ 	.short	0x0028
        /*0034*/ 	.byte	0x00, 0xf4, 0x21, 0x00


	//----- nvinfo : EIATTR_KPARAM_INFO
	.align		4
.L_17:
        /*0038*/ 	.byte	0x04, 0x17
        /*003a*/ 	.short	(.L_19 - .L_18)
.L_18:
        /*003c*/ 	.word	0x00000000
        /*0040*/ 	.short	0x0004
        /*0042*/ 	.short	0x0020
        /*0044*/ 	.byte	0x00, 0xf4, 0x21, 0x00


	//----- nvinfo : EIATTR_KPARAM_INFO
	.align		4
.L_19:
        /*0048*/ 	.byte	0x04, 0x17
        /*004a*/ 	.short	(.L_21 - .L_20)
.L_20:
        /*004c*/ 	.word	0x00000000
        /*0050*/ 	.short	0x0003
        /*0052*/ 	.short	0x0018
        /*0054*/ 	.byte	0x00, 0xf4, 0x21, 0x00


	//----- nvinfo : EIATTR_KPARAM_INFO
	.align		4
.L_21:
        /*0058*/ 	.byte	0x04, 0x17
        /*005a*/ 	.short	(.L_23 - .L_22)
.L_22:
        /*005c*/ 	.word	0x00000000
        /*0060*/ 	.short	0x0002
        /*0062*/ 	.short	0x0010
        /*0064*/ 	.byte	0x00, 0xf4, 0x21, 0x00


	//----- nvinfo : EIATTR_KPARAM_INFO
	.align		4
.L_23:
        /*0068*/ 	.byte	0x04, 0x17
        /*006a*/ 	.short	(.L_25 - .L_24)
.L_24:
        /*006c*/ 	.word	0x00000000
        /*0070*/ 	.short	0x0001
        /*0072*/ 	.short	0x0008
        /*0074*/ 	.byte	0x00, 0xf4, 0x21, 0x00


	//----- nvinfo : EIATTR_KPARAM_INFO
	.align		4
.L_25:
        /*0078*/ 	.byte	0x04, 0x17
        /*007a*/ 	.short	(.L_27 - .L_26)
.L_26:
        /*007c*/ 	.word	0x00000000
        /*0080*/ 	.short	0x0000
        /*0082*/ 	.short	0x0000
        /*0084*/ 	.byte	0x00, 0xf4, 0x21, 0x00


	//----- nvinfo : EIATTR_SPARSE_MMA_MASK
	.align		4
.L_27:
        /*0088*/ 	.byte	0x03, 0x50
        /*008a*/ 	.short	0x0000


	//----- nvinfo : EIATTR_MAXREG_COUNT
	.align		4
        /*008c*/ 	.byte	0x03, 0x1b
        /*008e*/ 	.short	0x00ff


	//----- nvinfo : EIATTR_EXIT_INSTR_OFFSETS
	.align		4
        /*0090*/ 	.byte	0x04, 0x1c
        /*0092*/ 	.short	(.L_29 - .L_28)


	//   ....[0]....
.L_28:
        /*0094*/ 	.word	0x000010c0


	//   ....[1]....
        /*0098*/ 	.word	0x00001110


	//----- nvinfo : EIATTR_REQNTID
	.align		4
.L_29:
        /*009c*/ 	.byte	0x04, 0x10
        /*009e*/ 	.short	(.L_31 - .L_30)
.L_30:
        /*00a0*/ 	.word	0x00000080
        /*00a4*/ 	.word	0x00000001
        /*00a8*/ 	.word	0x00000001


	//----- nvinfo : EIATTR_CBANK_PARAM_SIZE
	.align		4
.L_31:
        /*00ac*/ 	.byte	0x03, 0x19
        /*00ae*/ 	.short	0x0038


	//----- nvinfo : EIATTR_PARAM_CBANK
	.align		4
        /*00b0*/ 	.byte	0x04, 0x0a
        /*00b2*/ 	.short	(.L_33 - .L_32)
	.align		4
.L_32:
        /*00b4*/ 	.word	index@(.nv.constant0.triton_poi_fused__native_batch_norm_legit_no_training_relu_36)
        /*00b8*/ 	.short	0x0210
        /*00ba*/ 	.short	0x0038


	//----- nvinfo : EIATTR_SW_WAR
	.align		4
.L_33:
        /*00bc*/ 	.byte	0x04, 0x36
        /*00be*/ 	.short	(.L_35 - .L_34)
.L_34:
        /*00c0*/ 	.word	0x00000008
.L_35:


//--------------------- .nv.callgraph             --------------------------
	.section	.nv.callgraph,"",@"SHT_CUDA_CALLGRAPH"
	.align	4
	.sectionentsize	8
	.align		4
        /*0000*/ 	.word	0x00000000
	.align		4
        /*0004*/ 	.word	0xffffffff
	.align		4
        /*0008*/ 	.word	0x00000000
	.align		4
        /*000c*/ 	.word	0xfffffffe
	.align		4
        /*0010*/ 	.word	0x00000000
	.align		4
        /*0014*/ 	.word	0xfffffffd
	.align		4
        /*0018*/ 	.word	0x00000000
	.align		4
        /*001c*/ 	.word	0xfffffffc


//--------------------- .nv.constant4             --------------------------
	.section	.nv.constant4,"a",@progbits
	.align	8
	.align		8
.nv.constant4:
        /*0000*/ 	.dword	_$_str
	.align		8
        /*0008*/ 	.dword	_$_str_$_2


//--------------------- .text.triton_poi_fused__native_batch_norm_legit_no_training_relu_36 --------------------------
	.section	.text.triton_poi_fused__native_batch_norm_legit_no_training_relu_36,"ax",@progbits
	.sectionflags	@"SHF_BARRIERS=1"
	.align	128
        .global         triton_poi_fused__native_batch_norm_legit_no_training_relu_36
        .type           triton_poi_fused__native_batch_norm_legit_no_training_relu_36,@function
        .size           triton_poi_fused__native_batch_norm_legit_no_training_relu_36,(.L_x_1 - triton_poi_fused__native_batch_norm_legit_no_training_relu_36)
        .other          triton_poi_fused__native_batch_norm_legit_no_training_relu_36,@"STO_CUDA_ENTRY STV_DEFAULT"
triton_poi_fused__native_batch_norm_legit_no_training_relu_36:
.text.triton_poi_fused__native_batch_norm_legit_no_training_relu_36:
[----:B------:R-:W0:Y:S01]  /*0000*/  LDC R1, c[0x0][0x28] ;  /* 0x00000a00ff017b82 */ /* 0x000e220000000800 */
[----:B------:R-:W1:Y:S07]  /*0010*/  S2R R2, SR_TID.X ;  /* 0x0000000000027919 */ /* 0x000e6e0000002100 */
[----:B------:R-:W2:Y:S01]  /*0020*/  LDC.64 R20, c[0x0][0x218] ;  /* 0x00008600ff147b82 */ /* 0x000ea20000000a00 */
[----:B------:R-:W-:Y:S02]  /*0030*/  CS2R R8, SRZ ;  /* 0x0000000000087805 */ /* 0x000fe4000001ff00 */
[----:B------:R-:W-:Y:S01]  /*0040*/  CS2R R10, SRZ ;  /* 0x00000000000a7805 */ /* 0x000fe2000001ff00 */
[----:B------:R-:W3:Y:S01]  /*0050*/  S2R R3, SR_CTAID.Y ;  /* 0x0000000000037919 */ /* 0x000ee20000002600 */
[----:B------:R-:W-:Y:S01]  /*0060*/  ULDC.64 UR6, c[0x0][0x208] ;  /* 0x0000820000067ab9 */ /* 0x000fe20000000a00 */
[----:B------:R-:W4:Y:S02]  /*0070*/  S2R R0, SR_CTAID.X ;  /* 0x0000000000007919 */ /* 0x000f240000002500 */
[----:B------:R-:W5:Y:S08]  /*0080*/  LDC.64 R22, c[0x0][0x210] ;  /* 0x00008400ff167b82 */ /* 0x000f700000000a00 */
[----:B------:R-:W2:Y:S01]  /*0090*/  LDC.64 R28, c[0x0][0x220] ;  /* 0x00008800ff1c7b82 */ /* 0x000ea20000000a00 */
[----:B-1----:R-:W-:-:S02]  /*00a0*/  IMAD.SHL.U32 R4, R2, 0x4, RZ ;  /* 0x0000000402047824 */ /* 0x002fc400078e00ff */
[----:B---3--:R-:W-:-:S03]  /*00b0*/  IMAD.SHL.U32 R3, R3, 0x400, RZ ;  /* 0x0000040003037824 */ /* 0x008fc600078e00ff */
[----:B------:R-:W-:Y:S02]  /*00c0*/  LOP3.LUT R4, R4, 0x1fc, RZ, 0xc0, !PT ;  /* 0x000001fc04047812 */ /* 0x000fe400078ec0ff */
[----:B----4-:R-:W-:Y:S02]  /*00d0*/  ISETP.GE.AND P2, PT, R0, 0x40, PT ;  /* 0x000000400000780c */ /* 0x010fe40003f46270 */
[----:B------:R-:W-:Y:S02]  /*00e0*/  LOP3.LUT R5, R3, R4, RZ, 0xfc, !PT ;  /* 0x0000000403057212 */ /* 0x000fe400078efcff */
[----:B------:R-:W-:Y:S02]  /*00f0*/  LOP3.LUT R12, R3, 0x200, R4, 0xfe, !PT ;  /* 0x00000200030c7812 */ /* 0x000fe400078efe04 */
[C---:B------:R-:W-:Y:S01]  /*0100*/  ISETP.GE.AND P1, PT, R5.reuse, 0x680, PT ;  /* 0x000006800500780c */ /* 0x040fe20003f26270 */
[C---:B------:R-:W-:Y:S01]  /*0110*/  IMAD.HI R6, R5.reuse, 0x4ec4ec4f, RZ ;  /* 0x4ec4ec4f05067827 */ /* 0x040fe200078e02ff */
[----:B------:R-:W-:-:S03]  /*0120*/  ISETP.LT.AND P0, PT, R5, 0x680, !P2 ;  /* 0x000006800500780c */ /* 0x000fc60005701270 */
[----:B------:R-:W-:Y:S01]  /*0130*/  IMAD.HI R13, R12, 0x4ec4ec4f, RZ ;  /* 0x4ec4ec4f0c0d7827 */ /* 0x000fe200078e02ff */
[----:B------:R-:W-:-:S04]  /*0140*/  SHF.R.U32.HI R7, RZ, 0x1f, R6 ;  /* 0x0000001fff077819 */ /* 0x000fc80000011606 */
[----:B------:R-:W-:Y:S02]  /*0150*/  LEA.HI.SX32 R6, R6, R7, 0x19 ;  /* 0x0000000706067211 */ /* 0x000fe400078fcaff */
[----:B------:R-:W-:-:S03]  /*0160*/  SHF.R.U32.HI R14, RZ, 0x1f, R13 ;  /* 0x0000001fff0e7819 */ /* 0x000fc6000001160d */
[----:B------:R-:W-:Y:S01]  /*0170*/  IMAD R26, R6, -0x1a0, R5 ;  /* 0xfffffe60061a7824 */ /* 0x000fe200078e0205 */
[----:B------:R-:W-:Y:S02]  /*0180*/  CS2R R4, SRZ ;  /* 0x0000000000047805 */ /* 0x000fe4000001ff00 */
[----:B------:R-:W-:Y:S01]  /*0190*/  LEA.HI.SX32 R14, R13, R14, 0x19 ;  /* 0x0000000e0d0e7211 */ /* 0x000fe200078fcaff */
[----:B------:R-:W-:Y:S02]  /*01a0*/  IMAD R7, R0, 0x1a0, R26 ;  /* 0x000001a000077824 */ /* 0x000fe400078e021a */
[----:B--2---:R-:W-:-:S04]  /*01b0*/  IMAD.WIDE R16, R26, 0x4, R20 ;  /* 0x000000041a107825 */ /* 0x004fc800078e0214 */
[----:B------:R-:W-:Y:S01]  /*01c0*/  IMAD R19, R6, 0x6800, R7 ;  /* 0x0000680006137824 */ /* 0x000fe200078e0207 */
[----:B------:R-:W-:Y:S01]  /*01d0*/  CS2R R6, SRZ ;  /* 0x0000000000067805 */ /* 0x000fe2000001ff00 */
[----:B------:R1:W2:Y:S02]  /*01e0*/  @!P1 LDG.E.EL.128 R8, desc[UR6][R16.64] ;  /* 0x0000000610089981 */ /* 0x0002a4000c2e1d00 */
[----:B-----5:R-:W-:-:S05]  /*01f0*/  IMAD.WIDE R18, R19, 0x4, R22 ;  /* 0x0000000413127825 */ /* 0x020fca00078e0216 */
[----:B------:R3:W2:Y:S01]  /*0200*/  @P0 LDG.E.EL.128 R4, desc[UR6][R18.64] ;  /* 0x0000000612040981 */ /* 0x0006a2000c2e1d00 */
[----:B------:R-:W-:Y:S01]  /*0210*/  IMAD R25, R14, -0x1a0, R12 ;  /* 0xfffffe600e197824 */ /* 0x000fe200078e020c */
[----:B------:R-:W-:-:S03]  /*0220*/  ISETP.LT.AND P2, PT, R12, 0x680, !P2 ;  /* 0x000006800c00780c */ /* 0x000fc60005741270 */
[----:B------:R-:W-:-:S04]  /*0230*/  IMAD R13, R14, 0x6800, R25 ;  /* 0x000068000e0d7824 */ /* 0x000fc800078e0219 */
[----:B------:R-:W-:Y:S01]  /*0240*/  IMAD R13, R0, 0x1a0, R13 ;  /* 0x000001a0000d7824 */ /* 0x000fe200078e020d */
[----:B------:R-:W-:Y:S02]  /*0250*/  ISETP.GE.AND P0, PT, R12, 0x680, PT ;  /* 0x000006800c00780c */ /* 0x000fe40003f06270 */
[----:B------:R-:W-:Y:S01]  /*0260*/  CS2R R14, SRZ ;  /* 0x00000000000e7805 */ /* 0x000fe2000001ff00 */
[----:B------:R-:W-:Y:S01]  /*0270*/  IMAD.WIDE R22, R13, 0x4, R22 ;  /* 0x000000040d167825 */ /* 0x000fe200078e0216 */
[----:B------:R-:W-:Y:S02]  /*0280*/  CS2R R12, SRZ ;  /* 0x00000000000c7805 */ /* 0x000fe4000001ff00 */
[----:B-1----:R-:W-:Y:S02]  /*0290*/  CS2R R16, SRZ ;  /* 0x0000000000107805 */ /* 0x002fe4000001ff00 */
[----:B---3--:R-:W-:Y:S01]  /*02a0*/  CS2R R18, SRZ ;  /* 0x0000000000127805 */ /* 0x008fe2000001ff00 */
[----:B------:R-:W-:Y:S01]  /*02b0*/  IMAD.WIDE R30, R25, 0x4, R20 ;  /* 0x00000004191e7825 */ /* 0x000fe200078e0214 */
[----:B------:R-:W-:Y:S01]  /*02c0*/  CS2R R20, SRZ ;  /* 0x0000000000147805 */ /* 0x000fe2000001ff00 */
[----:B------:R1:W3:Y:S04]  /*02d0*/  @P2 LDG.E.EL.128 R12, desc[UR6][R22.64] ;  /* 0x00000006160c2981 */ /* 0x0002e8000c2e1d00 */
[----:B------:R-:W3:Y:S01]  /*02e0*/  @!P0 LDG.E.EL.128 R16, desc[UR6][R30.64] ;  /* 0x000000061e108981 */ /* 0x000ee2000c2e1d00 */
[----:B-1----:R-:W-:Y:S01]  /*02f0*/  CS2R R22, SRZ ;  /* 0x0000000000167805 */ /* 0x002fe2000001ff00 */
[----:B--2---:R-:W-:Y:S01]  /*0300*/  FADD R8, -R8, R4 ;  /* 0x0000000408087221 */ /* 0x004fe20000000100 */
[----:B------:R-:W-:Y:S01]  /*0310*/  FADD R9, -R9, R5 ;  /* 0x0000000509097221 */ /* 0x000fe20000000100 */
[----:B0-----:R-:W-:-:S05]  /*0320*/  IMAD.WIDE R4, R26, 0x4, R28 ;  /* 0x000000041a047825 */ /* 0x001fca00078e021c */
[----:B------:R0:W2:Y:S01]  /*0330*/  @!P1 LDG.E.EL.128 R20, desc[UR6][R4.64] ;  /* 0x0000000604149981 */ /* 0x0000a2000c2e1d00 */
[----:B------:R-:W-:Y:S01]  /*0340*/  FADD R10, -R10, R6 ;  /* 0x000000060a0a7221 */ /* 0x000fe20000000100 */
[----:B------:R-:W-:Y:S01]  /*0350*/  FADD R11, -R11, R7 ;  /* 0x000000070b0b7221 */ /* 0x000fe20000000100 */
[----:B------:R-:W-:Y:S01]  /*0360*/  CS2R R6, SRZ ;  /* 0x0000000000067805 */ /* 0x000fe2000001ff00 */
[----:B------:R-:W-:Y:S01]  /*0370*/  IMAD.WIDE R28, R25, 0x4, R28 ;  /* 0x00000004191c7825 */ /* 0x000fe200078e021c */
[----:B0-----:R-:W-:-:S06]  /*0380*/  CS2R R4, SRZ ;  /* 0x0000000000047805 */ /* 0x001fcc000001ff00 */
[----:B------:R-:W4:Y:S01]  /*0390*/  @!P0 LDG.E.EL.128 R4, desc[UR6][R28.64] ;  /* 0x000000061c048981 */ /* 0x000f22000c2e1d00 */
[----:B---3--:R-:W-:Y:S01]  /*03a0*/  FADD R24, -R16, R12 ;  /* 0x0000000c10187221 */ /* 0x008fe20000000100 */
[----:B------:R-:W-:Y:S01]  /*03b0*/  FADD R17, -R17, R13 ;  /* 0x0000000d11117221 */ /* 0x000fe20000000100 */
[----:B------:R-:W-:Y:S02]  /*03c0*/  IMAD.MOV.U32 R13, RZ, RZ, 0x3e800000 ;  /* 0x3e800000ff0d7424 */ /* 0x000fe400078e00ff */
[----:B------:R-:W-:Y:S01]  /*03d0*/  FADD R19, -R19, R15 ;  /* 0x0000000f13137221 */ /* 0x000fe20000000100 */
[----:B------:R-:W-:Y:S01]  /*03e0*/  FADD R14, -R18, R14 ;  /* 0x0000000e120e7221 */ /* 0x000fe20000000100 */
[----:B------:R-:W-:Y:S01]  /*03f0*/  P2R R27, PR, RZ, 0x2 ;  /* 0x00000002ff1b7803 */ /* 0x000fe20000000000 */
[----:B--2---:R-:W-:Y:S01]  /*0400*/  FADD R16, R20, 9.9999997473787516356e-06 ;  /* 0x3727c5ac14107421 */ /* 0x004fe20000000000 */
[----:B------:R-:W-:-:S05]  /*0410*/  FADD R21, R21, 9.9999997473787516356e-06 ;  /* 0x3727c5ac15157421 */ /* 0x000fca0000000000 */
[----:B------:R-:W0:Y:S08]  /*0420*/  MUFU.SQRT R16, R16 ;  /* 0x0000001000107308 */ /* 0x000e300000002000 */
[----:B------:R-:W1:Y:S01]  /*0430*/  MUFU.SQRT R21, R21 ;  /* 0x0000001500157308 */ /* 0x000e620000002000 */
[----:B------:R-:W-:Y:S01]  /*0440*/  FADD R23, R23, 9.9999997473787516356e-06 ;  /* 0x3727c5ac17177421 */ /* 0x000fe20000000000 */
[----:B0-----:R-:W-:-:S06]  /*0450*/  FSETP.GT.AND P3, PT, R16, 8.50705917302346158658e+37, PT ;  /* 0x7e8000001000780b */ /* 0x001fcc0003f64000 */
[----:B------:R-:W0:Y:S01]  /*0460*/  MUFU.SQRT R20, R23 ;  /* 0x0000001700147308 */ /* 0x000e220000002000 */
[C---:B------:R-:W-:Y:S02]  /*0470*/  FSETP.GEU.AND P4, PT, R16.reuse, 1.175494350822287508e-38, PT ;  /* 0x008000001000780b */ /* 0x040fe40003f8e000 */
[C---:B-1----:R-:W-:Y:S02]  /*0480*/  FSETP.GT.AND P5, PT, R21.reuse, 8.50705917302346158658e+37, PT ;  /* 0x7e8000001500780b */ /* 0x042fe40003fa4000 */
[----:B------:R-:W-:Y:S02]  /*0490*/  FSETP.GEU.AND P2, PT, R21, 1.175494350822287508e-38, PT ;  /* 0x008000001500780b */ /* 0x000fe40003f4e000 */
[C---:B------:R-:W-:Y:S01]  /*04a0*/  FSEL R15, R13.reuse, 1, P3 ;  /* 0x3f8000000d0f7808 */ /* 0x040fe20001800000 */
[----:B------:R-:W-:Y:S01]  /*04b0*/  @P3 FMUL R16, R16, 0.25 ;  /* 0x3e80000010103820 */ /* 0x000fe20000400000 */
[----:B------:R-:W-:-:S05]  /*04c0*/  FSEL R18, R13, 1, P5 ;  /* 0x3f8000000d127808 */ /* 0x000fca0002800000 */
[----:B------:R-:W-:Y:S01]  /*04d0*/  @!P4 FMUL R16, R16, 16777216 ;  /* 0x4b8000001010c820 */ /* 0x000fe20000400000 */
[----:B------:R-:W-:Y:S01]  /*04e0*/  @!P4 FMUL R15, R15, 16777216 ;  /* 0x4b8000000f0fc820 */ /* 0x000fe20000400000 */
[----:B0-----:R-:W-:Y:S01]  /*04f0*/  FSETP.GT.AND P4, PT, R20, 8.50705917302346158658e+37, PT ;  /* 0x7e8000001400780b */ /* 0x001fe20003f84000 */
[----:B------:R-:W-:Y:S01]  /*0500*/  @P5 FMUL R21, R21, 0.25 ;  /* 0x3e80000015155820 */ /* 0x000fe20000400000 */
[----:B------:R-:W-:-:S03]  /*0510*/  @!P2 FMUL R18, R18, 16777216 ;  /* 0x4b8000001212a820 */ /* 0x000fc60000400000 */
[----:B------:R-:W-:Y:S01]  /*0520*/  @!P2 FMUL R21, R21, 16777216 ;  /* 0x4b8000001515a820 */ /* 0x000fe20000400000 */
[----:B------:R-:W-:Y:S01]  /*0530*/  FSETP.GEU.AND P2, PT, R20, 1.175494350822287508e-38, PT ;  /* 0x008000001400780b */ /* 0x000fe20003f4e000 */
[----:B------:R-:W-:Y:S01]  /*0540*/  FADD R22, R22, 9.9999997473787516356e-06 ;  /* 0x3727c5ac16167421 */ /* 0x000fe20000000000 */
[----:B------:R-:W0:Y:S05]  /*0550*/  MUFU.RCP R16, R16 ;  /* 0x0000001000107308 */ /* 0x000e2a0000001000 */
[----:B------:R-:W-:-:S03]  /*0560*/  @P4 FMUL R20, R20, 0.25 ;  /* 0x3e80000014144820 */ /* 0x000fc60000400000 */
[----:B------:R-:W1:Y:S03]  /*0570*/  MUFU.SQRT R12, R22 ;  /* 0x00000016000c7308 */ /* 0x000e660000002000 */
[----:B------:R-:W-:-:S05]  /*0580*/  @!P2 FMUL R20, R20, 16777216 ;  /* 0x4b8000001414a820 */ /* 0x000fca0000400000 */
[----:B------:R-:W2:Y:S01]  /*0590*/  MUFU.RCP R21, R21 ;  /* 0x0000001500157308 */ /* 0x000ea20000001000 */
[----:B----4-:R-:W-:Y:S01]  /*05a0*/  FADD R4, R4, 9.9999997473787516356e-06 ;  /* 0x3727c5ac04047421 */ /* 0x010fe20000000000 */
[----:B------:R-:W-:-:S06]  /*05b0*/  FADD R5, R5, 9.9999997473787516356e-06 ;  /* 0x3727c5ac05057421 */ /* 0x000fcc0000000000 */
[----:B------:R-:W3:Y:S01]  /*05c0*/  MUFU.RCP R20, R20 ;  /* 0x0000001400147308 */ /* 0x000ee20000001000 */
[----:B------:R-:W-:Y:S01]  /*05d0*/  FADD R6, R6, 9.9999997473787516356e-06 ;  /* 0x3727c5ac06067421 */ /* 0x000fe20000000000 */
[----:B------:R-:W-:Y:S01]  /*05e0*/  FSEL R29, R13, 1, P4 ;  /* 0x3f8000000d1d7808 */ /* 0x000fe20002000000 */
[----:B0-----:R-:W-:Y:S01]  /*05f0*/  FMUL R15, R16, R15 ;  /* 0x0000000f100f7220 */ /* 0x001fe20000400000 */
[----:B-1----:R-:W-:-:S04]  /*0600*/  FSETP.GT.AND P3, PT, R12, 8.50705917302346158658e+37, PT ;  /* 0x7e8000000c00780b */ /* 0x002fc80003f64000 */
[----:B------:R-:W0:Y:S01]  /*0610*/  MUFU.SQRT R4, R4 ;  /* 0x0000000400047308 */ /* 0x000e220000002000 */
[----:B--2---:R-:W-:Y:S01]  /*0620*/  FMUL R16, R21, R18 ;  /* 0x0000001215107220 */ /* 0x004fe20000400000 */
[----:B------:R-:W-:-:S06]  /*0630*/  @!P2 FMUL R29, R29, 16777216 ;  /* 0x4b8000001d1da820 */ /* 0x000fcc0000400000 */
[----:B------:R-:W1:Y:S01]  /*0640*/  MUFU.SQRT R23, R5 ;  /* 0x0000000500177308 */ /* 0x000e620000002000 */
[----:B---3--:R-:W-:Y:S01]  /*0650*/  FMUL R20, R20, R29 ;  /* 0x0000001d14147220 */ /* 0x008fe20000400000 */
[----:B------:R-:W-:-:S06]  /*0660*/  FADD R29, R7, 9.9999997473787516356e-06 ;  /* 0x3727c5ac071d7421 */ /* 0x000fcc0000000000 */
[----:B------:R-:W2:Y:S01]  /*0670*/  MUFU.SQRT R18, R6 ;  /* 0x0000000600127308 */ /* 0x000ea20000002000 */
[C---:B------:R-:W-:Y:S01]  /*0680*/  FSETP.GEU.AND P5, PT, R12.reuse, 1.175494350822287508e-38, PT ;  /* 0x008000000c00780b */ /* 0x040fe20003fae000 */
[----:B------:R-:W-:Y:S01]  /*0690*/  @P3 FMUL R12, R12, 0.25 ;  /* 0x3e8000000c0c3820 */ /* 0x000fe20000400000 */
[----:B------:R-:W-:Y:S02]  /*06a0*/  FSEL R21, R13, 1, P3 ;  /* 0x3f8000000d157808 */ /* 0x000fe40001800000 */
[----:B0-----:R-:W-:-:S03]  /*06b0*/  FSETP.GT.AND P3, PT, R4, 8.50705917302346158658e+37, PT ;  /* 0x7e8000000400780b */ /* 0x001fc60003f64000 */
[----:B------:R-:W0:Y:S01]  /*06c0*/  MUFU.SQRT R28, R29 ;  /* 0x0000001d001c7308 */ /* 0x000e220000002000 */
[----:B-1----:R-:W-:Y:S02]  /*06d0*/  FSETP.GT.AND P4, PT, R23, 8.50705917302346158658e+37, PT ;  /* 0x7e8000001700780b */ /* 0x002fe40003f84000 */
[----:B--2---:R-:W-:-:S03]  /*06e0*/  FSETP.GT.AND P6, PT, R18, 8.50705917302346158658e+37, PT ;  /* 0x7e8000001200780b */ /* 0x004fc60003fc4000 */
[----:B------:R-:W-:Y:S01]  /*06f0*/  @!P5 FMUL R12, R12, 16777216 ;  /* 0x4b8000000c0cd820 */ /* 0x000fe20000400000 */
[----:B------:R-:W-:-:S03]  /*0700*/  FSETP.GEU.AND P2, PT, R4, 1.175494350822287508e-38, PT ;  /* 0x008000000400780b */ /* 0x000fc60003f4e000 */
[----:B------:R-:W-:Y:S01]  /*0710*/  @P3 FMUL R4, R4, 0.25 ;  /* 0x3e80000004043820 */ /* 0x000fe20000400000 */
[----:B------:R-:W-:Y:S02]  /*0720*/  FSEL R22, R13, 1, P3 ;  /* 0x3f8000000d167808 */ /* 0x000fe40001800000 */
[C---:B------:R-:W-:Y:S01]  /*0730*/  FSETP.GEU.AND P3, PT, R23.reuse, 1.175494350822287508e-38, PT ;  /* 0x008000001700780b */ /* 0x040fe20003f6e000 */
[----:B------:R-:W-:Y:S01]  /*0740*/  @P4 FMUL R23, R23, 0.25 ;  /* 0x3e80000017174820 */ /* 0x000fe20000400000 */
[----:B0-----:R-:W-:Y:S02]  /*0750*/  FSETP.GT.AND P1, PT, R28, 8.50705917302346158658e+37, PT ;  /* 0x7e8000001c00780b */ /* 0x001fe40003f24000 */
[C---:B------:R-:W-:Y:S01]  /*0760*/  FSEL R5, R13.reuse, 1, P4 ;  /* 0x3f8000000d057808 */ /* 0x040fe20002000000 */
[----:B------:R-:W0:Y:S01]  /*0770*/  MUFU.RCP R12, R12 ;  /* 0x0000000c000c7308 */ /* 0x000e220000001000 */
[C---:B------:R-:W-:Y:S01]  /*0780*/  FSETP.GEU.AND P4, PT, R18.reuse, 1.175494350822287508e-38, PT ;  /* 0x008000001200780b */ /* 0x040fe20003f8e000 */
[----:B------:R-:W-:Y:S01]  /*0790*/  @P6 FMUL R18, R18, 0.25 ;  /* 0x3e80000012126820 */ /* 0x000fe20000400000 */
[----:B------:R-:W-:-:S02]  /*07a0*/  FSEL R6, R13, 1, P6 ;  /* 0x3f8000000d067808 */ /* 0x000fc40003000000 */
[C---:B------:R-:W-:Y:S01]  /*07b0*/  FSETP.GEU.AND P6, PT, R28.reuse, 1.175494350822287508e-38, PT ;  /* 0x008000001c00780b */ /* 0x040fe20003fce000 */
[----:B------:R-:W-:Y:S02]  /*07c0*/  @!P5 FMUL R21, R21, 16777216 ;  /* 0x4b8000001515d820 */ /* 0x000fe40000400000 */
[----:B------:R-:W-:Y:S02]  /*07d0*/  @!P3 FMUL R23, R23, 16777216 ;  /* 0x4b8000001717b820 */ /* 0x000fe40000400000 */
[----:B------:R-:W-:Y:S01]  /*07e0*/  @P1 FMUL R28, R28, 0.25 ;  /* 0x3e8000001c1c1820 */ /* 0x000fe20000400000 */
[----:B------:R-:W-:-:S03]  /*07f0*/  FSEL R7, R13, 1, P1 ;  /* 0x3f8000000d077808 */ /* 0x000fc60000800000 */
[----:B------:R-:W-:Y:S01]  /*0800*/  @!P4 FMUL R18, R18, 16777216 ;  /* 0x4b8000001212c820 */ /* 0x000fe20000400000 */
[----:B0-----:R-:W-:Y:S01]  /*0810*/  FMUL R21, R12, R21 ;  /* 0x000000150c157220 */ /* 0x001fe20000400000 */
[----:B------:R-:W-:Y:S01]  /*0820*/  ISETP.NE.AND P1, PT, R27, RZ, PT ;  /* 0x000000ff1b00720c */ /* 0x000fe20003f25270 */
[----:B------:R-:W0:Y:S01]  /*0830*/  LDC.64 R12, c[0x0][0x228] ;  /* 0x00008a00ff0c7b82 */ /* 0x000e220000000a00 */
[----:B------:R-:W-:Y:S01]  /*0840*/  @!P6 FMUL R28, R28, 16777216 ;  /* 0x4b8000001c1ce820 */ /* 0x000fe20000400000 */
[----:B------:R-:W-:Y:S01]  /*0850*/  MUFU.RCP R27, R23 ;  /* 0x00000017001b7308 */ /* 0x000fe20000001000 */
[----:B------:R-:W-:Y:S01]  /*0860*/  FMUL R20, R20, R11 ;  /* 0x0000000b14147220 */ /* 0x000fe20000400000 */
[----:B------:R-:W-:Y:S01]  /*0870*/  @!P2 FMUL R4, R4, 16777216 ;  /* 0x4b8000000404a820 */ /* 0x000fe20000400000 */
[----:B------:R-:W-:Y:S01]  /*0880*/  FMUL R21, R21, R10 ;  /* 0x0000000a15157220 */ /* 0x000fe20000400000 */
[----:B------:R-:W-:Y:S02]  /*0890*/  FMUL R16, R16, R9 ;  /* 0x0000000910107220 */ /* 0x000fe40000400000 */
[----:B------:R-:W1:Y:S02]  /*08a0*/  LDC.64 R10, c[0x0][0x230] ;  /* 0x00008c00ff0a7b82 */ /* 0x000e640000000a00 */
[----:B------:R-:W2:Y:S08]  /*08b0*/  MUFU.RCP R23, R28 ;  /* 0x0000001c00177308 */ /* 0x000eb00000001000 */
[----:B------:R-:W3:Y:S01]  /*08c0*/  MUFU.RCP R18, R18 ;  /* 0x0000001200127308 */ /* 0x000ee20000001000 */
[----:B------:R-:W-:Y:S01]  /*08d0*/  @!P6 FMUL R7, R7, 16777216 ;  /* 0x4b8000000707e820 */ /* 0x000fe20000400000 */
[----:B------:R-:W-:-:S06]  /*08e0*/  @!P4 FMUL R6, R6, 16777216 ;  /* 0x4b8000000606c820 */ /* 0x000fcc0000400000 */
[----:B------:R4:W5:Y:S01]  /*08f0*/  MUFU.RCP R9, R4 ;  /* 0x0000000400097308 */ /* 0x0009620000001000 */
[----:B------:R-:W-:Y:S01]  /*0900*/  FMUL R15, R15, R8 ;  /* 0x000000080f0f7220 */ /* 0x000fe20000400000 */
[----:B--2---:R-:W-:Y:S01]  /*0910*/  FMUL R8, R23, R7 ;  /* 0x0000000717087220 */ /* 0x004fe20000400000 */
[----:B------:R-:W-:Y:S01]  /*0920*/  @!P3 FMUL R5, R5, 16777216 ;  /* 0x4b8000000505b820 */ /* 0x000fe20000400000 */
[----:B------:R-:W-:Y:S01]  /*0930*/  @!P2 FMUL R22, R22, 16777216 ;  /* 0x4b8000001616a820 */ /* 0x000fe20000400000 */
[----:B---3--:R-:W-:Y:S02]  /*0940*/  FMUL R7, R18, R6 ;  /* 0x0000000612077220 */ /* 0x008fe40000400000 */
[----:B------:R-:W-:Y:S01]  /*0950*/  FMUL R28, R27, R5 ;  /* 0x000000051b1c7220 */ /* 0x000fe20000400000 */
[----:B------:R-:W-:Y:S01]  /*0960*/  FMUL R23, R8, R19 ;  /* 0x0000001308177220 */ /* 0x000fe20000400000 */
[----:B----4-:R-:W-:Y:S01]  /*0970*/  CS2R R4, SRZ ;  /* 0x0000000000047805 */ /* 0x010fe2000001ff00 */
[----:B------:R-:W-:Y:S01]  /*0980*/  FMUL R27, R7, R14 ;  /* 0x0000000e071b7220 */ /* 0x000fe20000400000 */
[----:B------:R-:W-:Y:S01]  /*0990*/  CS2R R6, SRZ ;  /* 0x0000000000067805 */ /* 0x000fe2000001ff00 */
[----:B-----5:R-:W-:Y:S01]  /*09a0*/  FMUL R22, R9, R22 ;  /* 0x0000001609167220 */ /* 0x020fe20000400000 */
[----:B0-----:R-:W-:-:S04]  /*09b0*/  IMAD.WIDE R8, R26, 0x4, R12 ;  /* 0x000000041a087825 */ /* 0x001fc800078e020c */
[----:B------:R-:W-:Y:S01]  /*09c0*/  IMAD.WIDE R18, R25, 0x4, R12 ;  /* 0x0000000419127825 */ /* 0x000fe200078e020c */
[----:B------:R0:W2:Y:S03]  /*09d0*/  @!P1 LDG.E.EL.128 R4, desc[UR6][R8.64] ;  /* 0x0000000608049981 */ /* 0x0000a6000c2e1d00 */
[----:B-1----:R-:W-:-:S04]  /*09e0*/  IMAD.WIDE R12, R26, 0x4, R10 ;  /* 0x000000041a0c7825 */ /* 0x002fc800078e020a */
[----:B------:R-:W-:Y:S01]  /*09f0*/  IMAD.WIDE R30, R25, 0x4, R10 ;  /* 0x00000004191e7825 */ /* 0x000fe200078e020a */
[----:B------:R-:W-:Y:S02]  /*0a00*/  CS2R R10, SRZ ;  /* 0x00000000000a7805 */ /* 0x000fe4000001ff00 */
[----:B0-----:R-:W-:-:S06]  /*0a10*/  CS2R R8, SRZ ;  /* 0x0000000000087805 */ /* 0x001fcc000001ff00 */
[----:B------:R0:W2:Y:S01]  /*0a20*/  @!P1 LDG.E.EL.128 R8, desc[UR6][R12.64] ;  /* 0x000000060c089981 */ /* 0x0000a2000c2e1d00 */
[----:B------:R-:W-:Y:S01]  /*0a30*/  FMUL R28, R28, R17 ;  /* 0x000000111c1c7220 */ /* 0x000fe20000400000 */
[----:B0-----:R-:W-:Y:S01]  /*0a40*/  CS2R R12, SRZ ;  /* 0x00000000000c7805 */ /* 0x001fe2000001ff00 */
[----:B------:R-:W0:Y:S01]  /*0a50*/  S2UR UR5, SR_CgaCtaId ;  /* 0x00000000000579c3 */ /* 0x000e220000008800 */
[----:B------:R-:W-:Y:S01]  /*0a60*/  UMOV UR4, 0x400 ;  /* 0x0000040000047882 */ /* 0x000fe20000000000 */
[----:B--2---:R-:W-:Y:S01]  /*0a70*/  FFMA R4, R15, R4, R8 ;  /* 0x000000040f047223 */ /* 0x004fe20000000008 */
[----:B------:R-:W-:Y:S01]  /*0a80*/  CS2R R14, SRZ ;  /* 0x00000000000e7805 */ /* 0x000fe2000001ff00 */
[----:B------:R-:W-:Y:S01]  /*0a90*/  FFMA R5, R16, R5, R9 ;  /* 0x0000000510057223 */ /* 0x000fe20000000009 */
[----:B------:R-:W-:-:S04]  /*0aa0*/  CS2R R16, SRZ ;  /* 0x0000000000107805 */ /* 0x000fc8000001ff00 */
[----:B------:R1:W2:Y:S02]  /*0ab0*/  @!P0 LDG.E.EL.128 R12, desc[UR6][R18.64] ;  /* 0x00000006120c8981 */ /* 0x0002a4000c2e1d00 */
[----:B-1----:R-:W-:-:S06]  /*0ac0*/  CS2R R18, SRZ ;  /* 0x0000000000127805 */ /* 0x002fcc000001ff00 */
[----:B------:R-:W2:Y:S01]  /*0ad0*/  @!P0 LDG.E.EL.128 R16, desc[UR6][R30.64] ;  /* 0x000000061e108981 */ /* 0x000ea2000c2e1d00 */
[----:B------:R-:W1:Y:S01]  /*0ae0*/  S2R R9, SR_TID.X ;  /* 0x0000000000097919 */ /* 0x000e620000002100 */
[----:B------:R-:W-:Y:S01]  /*0af0*/  FFMA R6, R21, R6, R10 ;  /* 0x0000000615067223 */ /* 0x000fe2000000000a */
[----:B------:R-:W-:Y:S01]  /*0b00*/  FFMA R7, R20, R7, R11 ;  /* 0x0000000714077223 */ /* 0x000fe2000000000b */
[----:B0-----:R-:W-:Y:S01]  /*0b10*/  UPRMT UR4, UR5, 0x654, UR4 ;  /* 0x0000065405047896 */ /* 0x001fe20008000004 */
[----:B------:R-:W-:Y:S02]  /*0b20*/  FSETP.GEU.AND P3, PT, R4, RZ, PT ;  /* 0x000000ff0400720b */ /* 0x000fe40003f6e000 */
[----:B------:R-:W-:Y:S02]  /*0b30*/  FSETP.GEU.AND P2, PT, R5, RZ, PT ;  /* 0x000000ff0500720b */ /* 0x000fe40003f4e000 */
[----:B------:R-:W-:Y:S02]  /*0b40*/  FSETP.GEU.AND P1, PT, R6, RZ, PT ;  /* 0x000000ff0600720b */ /* 0x000fe40003f2e000 */
[----:B------:R-:W-:-:S02]  /*0b50*/  FSETP.GEU.AND P0, PT, R7, RZ, PT ;  /* 0x000000ff0700720b */ /* 0x000fc40003f0e000 */
[----:B------:R-:W-:Y:S02]  /*0b60*/  FSEL R11, R4, RZ, P3 ;  /* 0x000000ff040b7208 */ /* 0x000fe40001800000 */
[----:B------:R-:W-:Y:S02]  /*0b70*/  FSEL R21, R5, RZ, P2 ;  /* 0x000000ff05157208 */ /* 0x000fe40001000000 */
[----:B------:R-:W-:Y:S02]  /*0b80*/  FSEL R25, R6, RZ, P1 ;  /* 0x000000ff06197208 */ /* 0x000fe40000800000 */
[----:B------:R-:W-:Y:S01]  /*0b90*/  FSEL R29, R7, RZ, P0 ;  /* 0x000000ff071d7208 */ /* 0x000fe20000000000 */
[----:B-1----:R-:W-:-:S05]  /*0ba0*/  IMAD.SHL.U32 R8, R9, 0x4, RZ ;  /* 0x0000000409087824 */ /* 0x002fca00078e00ff */
[----:B------:R-:W-:-:S04]  /*0bb0*/  LOP3.LUT R8, R8, 0x1fc, RZ, 0xc0, !PT ;  /* 0x000001fc08087812 */ /* 0x000fc800078ec0ff */
[----:B------:R-:W-:-:S05]  /*0bc0*/  LEA R8, R8, UR4, 0x3 ;  /* 0x0000000408087c11 */ /* 0x000fca000f8e18ff */
[----:B------:R-:W-:Y:S04]  /*0bd0*/  STS [R8], R11 ;  /* 0x0000000b08007388 */ /* 0x000fe80000000800 */
[----:B------:R0:W-:Y:S04]  /*0be0*/  STS [R8+0x8], R21 ;  /* 0x0000081508007388 */ /* 0x0001e80000000800 */
[----:B------:R1:W-:Y:S04]  /*0bf0*/  STS [R8+0x10], R25 ;  /* 0x0000101908007388 */ /* 0x0003e80000000800 */
[----:B------:R-:W-:Y:S01]  /*0c00*/  STS [R8+0x18], R29 ;  /* 0x0000181d08007388 */ /* 0x000fe20000000800 */
[----:B------:R-:W-:Y:S01]  /*0c10*/  FMUL R5, R22, R24 ;  /* 0x0000001816057220 */ /* 0x000fe20000400000 */
[----:B------:R-:W-:-:S02]  /*0c20*/  LOP3.LUT R6, R2, 0x7f, RZ, 0xc0, !PT ;  /* 0x0000007f02067812 */ /* 0x000fc400078ec0ff */
[----:B------:R-:W-:Y:S02]  /*0c30*/  LOP3.LUT R9, R9, 0x7f, RZ, 0xc0, !PT ;  /* 0x0000007f09097812 */ /* 0x000fe400078ec0ff */
[C---:B------:R-:W-:Y:S02]  /*0c40*/  LOP3.LUT R7, R6.reuse, 0x100, RZ, 0xfc, !PT ;  /* 0x0000010006077812 */ /* 0x040fe400078efcff */
[----:B------:R-:W-:Y:S02]  /*0c50*/  LOP3.LUT R4, R6, 0x80, RZ, 0xfc, !PT ;  /* 0x0000008006047812 */ /* 0x000fe400078efcff */
[----:B------:R-:W-:Y:S02]  /*0c60*/  LOP3.LUT R9, R9, 0x180, RZ, 0xfc, !PT ;  /* 0x0000018009097812 */ /* 0x000fe400078efcff */
[----:B0-----:R-:W-:Y:S01]  /*0c70*/  LOP3.LUT R21, R3, 0x7f, R2, 0xf8, !PT ;  /* 0x0000007f03157812 */ /* 0x001fe200078ef802 */
[----:B------:R-:W-:Y:S01]  /*0c80*/  BAR.SYNC.DEFER_BLOCKING 0x0 ;  /* 0x0000000000007b1d */ /* 0x000fe20000010000 */
[----:B------:R-:W-:Y:S01]  /*0c90*/  ISETP.GE.AND P6, PT, R0, 0x40, PT ;  /* 0x000000400000780c */ /* 0x000fe20003fc6270 */
[----:B--2---:R-:W-:Y:S01]  /*0ca0*/  FFMA R23, R23, R15, R19 ;  /* 0x0000000f17177223 */ /* 0x004fe20000000013 */
[----:B------:R-:W-:Y:S01]  /*0cb0*/  FFMA R12, R5, R12, R16 ;  /* 0x0000000c050c7223 */ /* 0x000fe20000000010 */
[----:B------:R-:W-:Y:S01]  /*0cc0*/  FFMA R13, R28, R13, R17 ;  /* 0x0000000d1c0d7223 */ /* 0x000fe20000000011 */
[----:B------:R-:W-:Y:S01]  /*0cd0*/  FFMA R14, R27, R14, R18 ;  /* 0x0000000e1b0e7223 */ /* 0x000fe20000000012 */
[----:B------:R-:W-:-:S02]  /*0ce0*/  LEA R18, R7, UR4, 0x3 ;  /* 0x0000000407127c11 */ /* 0x000fc4000f8e18ff */
[----:B------:R-:W-:Y:S02]  /*0cf0*/  FSETP.GEU.AND P0, PT, R23, RZ, PT ;  /* 0x000000ff1700720b */ /* 0x000fe40003f0e000 */
[----:B------:R-:W-:Y:S02]  /*0d00*/  LEA R16, R6, UR4, 0x3 ;  /* 0x0000000406107c11 */ /* 0x000fe4000f8e18ff */
[----:B------:R-:W-:Y:S02]  /*0d10*/  LEA R15, R4, UR4, 0x3 ;  /* 0x00000004040f7c11 */ /* 0x000fe4000f8e18ff */
[----:B------:R-:W-:Y:S01]  /*0d20*/  LEA R7, R9, UR4, 0x3 ;  /* 0x0000000409077c11 */ /* 0x000fe2000f8e18ff */
[----:B------:R-:W0:Y:S01]  /*0d30*/  LDS R19, [R16] ;  /* 0x0000000010137984 */ /* 0x000e220000000800 */
[----:B------:R-:W-:Y:S01]  /*0d40*/  FSETP.GEU.AND P3, PT, R12, RZ, PT ;  /* 0x000000ff0c00720b */ /* 0x000fe20003f6e000 */
[----:B------:R-:W2:Y:S01]  /*0d50*/  LDC.64 R4, c[0x0][0x238] ;  /* 0x00008e00ff047b82 */ /* 0x000ea20000000a00 */
[----:B------:R-:W-:Y:S01]  /*0d60*/  FSETP.GEU.AND P2, PT, R13, RZ, PT ;  /* 0x000000ff0d00720b */ /* 0x000fe20003f4e000 */
[----:B------:R-:W3:Y:S01]  /*0d70*/  LDS R17, [R15] ;  /* 0x000000000f117984 */ /* 0x000ee20000000800 */
[----:B------:R-:W-:-:S02]  /*0d80*/  FSEL R27, R23, RZ, P0 ;  /* 0x000000ff171b7208 */ /* 0x000fc40000000000 */
[----:B------:R-:W-:Y:S02]  /*0d90*/  FSEL R11, R12, RZ, P3 ;  /* 0x000000ff0c0b7208 */ /* 0x000fe40001800000 */
[----:B------:R-:W-:Y:S01]  /*0da0*/  FSEL R23, R13, RZ, P2 ;  /* 0x000000ff0d177208 */ /* 0x000fe20001000000 */
[----:B------:R-:W4:Y:S04]  /*0db0*/  LDS R12, [R18] ;  /* 0x00000000120c7984 */ /* 0x000f280000000800 */
[----:B------:R-:W5:Y:S01]  /*0dc0*/  LDS R13, [R7] ;  /* 0x00000000070d7984 */ /* 0x000f620000000800 */
[----:B------:R-:W-:Y:S01]  /*0dd0*/  BAR.SYNC.DEFER_BLOCKING 0x0 ;  /* 0x0000000000007b1d */ /* 0x000fe20000010000 */
[----:B------:R-:W-:-:S04]  /*0de0*/  FSETP.GEU.AND P1, PT, R14, RZ, PT ;  /* 0x000000ff0e00720b */ /* 0x000fc80003f2e000 */
[----:B-1----:R-:W-:Y:S01]  /*0df0*/  FSEL R25, R14, RZ, P1 ;  /* 0x000000ff0e197208 */ /* 0x002fe20000800000 */
[----:B------:R1:W-:Y:S04]  /*0e00*/  STS [R8], R11 ;  /* 0x0000000b08007388 */ /* 0x0003e80000000800 */
[----:B------:R0:W-:Y:S04]  /*0e10*/  STS [R8+0x8], R23 ;  /* 0x0000081708007388 */ /* 0x0001e80000000800 */
[----:B------:R-:W-:Y:S04]  /*0e20*/  STS [R8+0x10], R25 ;  /* 0x0000101908007388 */ /* 0x000fe80000000800 */
[----:B------:R2:W-:Y:S01]  /*0e30*/  STS [R8+0x18], R27 ;  /* 0x0000181b08007388 */ /* 0x0005e20000000800 */
[----:B------:R-:W-:Y:S01]  /*0e40*/  BAR.SYNC.DEFER_BLOCKING 0x0 ;  /* 0x0000000000007b1d */ /* 0x000fe20000010000 */
[----:B------:R-:W-:Y:S01]  /*0e50*/  LOP3.LUT R9, R3, 0x80, R6, 0xfe, !PT ;  /* 0x0000008003097812 */ /* 0x000fe200078efe06 */
[C---:B-1----:R-:W-:Y:S01]  /*0e60*/  IMAD R11, R21.reuse, 0x40, R0 ;  /* 0x00000040150b7824 */ /* 0x042fe200078e0200 */
[----:B------:R-:W-:-:S03]  /*0e70*/  ISETP.LT.AND P1, PT, R21, 0x680, !P6 ;  /* 0x000006801500780c */ /* 0x000fc60007721270 */
[C---:B0-----:R-:W-:Y:S01]  /*0e80*/  IMAD R23, R9.reuse, 0x40, R0 ;  /* 0x0000004009177824 */ /* 0x041fe200078e0200 */
[----:B------:R-:W-:Y:S01]  /*0e90*/  ISETP.LT.AND P0, PT, R9, 0x680, !P6 ;  /* 0x000006800900780c */ /* 0x000fe20007701270 */
[----:B------:R-:W0:Y:S04]  /*0ea0*/  LDS R2, [R16] ;  /* 0x0000000010027984 */ /* 0x000e280000000800 */
[----:B------:R-:W1:Y:S04]  /*0eb0*/  LDS R15, [R15] ;  /* 0x000000000f0f7984 */ /* 0x000e680000000800 */
[----:B------:R-:W0:Y:S01]  /*0ec0*/  LDS R14, [R18] ;  /* 0x00000000120e7984 */ /* 0x000e220000000800 */
[----:B--2---:R-:W-:-:S04]  /*0ed0*/  IMAD.WIDE R8, R11, 0x4, R4 ;  /* 0x000000040b087825 */ /* 0x004fc800078e0204 */
[----:B------:R-:W-:Y:S01]  /*0ee0*/  IMAD.WIDE R10, R23, 0x4, R4 ;  /* 0x00000004170a7825 */ /* 0x000fe200078e0204 */
[----:B------:R-:W-:Y:S02]  /*0ef0*/  LOP3.LUT R23, R3, 0x180, R6, 0xfe, !PT ;  /* 0x0000018003177812 */ /* 0x000fe400078efe06 */
[----:B------:R-:W-:Y:S02]  /*0f00*/  LOP3.LUT R3, R3, 0x100, R6, 0xfe, !PT ;  /* 0x0000010003037812 */ /* 0x000fe400078efe06 */
[----:B------:R-:W-:Y:S01]  /*0f10*/  LOP3.LUT R27, R21, 0x200, RZ, 0xfc, !PT ;  /* 0x00000200151b7812 */ /* 0x000fe200078efcff */
[C-C-:B------:R-:W-:Y:S01]  /*0f20*/  IMAD R31, R23.reuse, 0x40, R0.reuse ;  /* 0x00000040171f7824 */ /* 0x140fe200078e0200 */
[----:B------:R-:W-:Y:S01]  /*0f30*/  ISETP.LT.AND P4, PT, R23, 0x680, !P6 ;  /* 0x000006801700780c */ /* 0x000fe20007781270 */
[----:B------:R-:W-:Y:S01]  /*0f40*/  IMAD R29, R3, 0x40, R0 ;  /* 0x00000040031d7824 */ /* 0x000fe200078e0200 */
[----:B------:R-:W-:Y:S02]  /*0f50*/  LOP3.LUT R25, R21, 0x280, RZ, 0xfc, !PT ;  /* 0x0000028015197812 */ /* 0x000fe400078efcff */
[----:B------:R-:W-:-:S02]  /*0f60*/  ISETP.LT.AND P5, PT, R3, 0x680, !P6 ;  /* 0x000006800300780c */ /* 0x000fc400077a1270 */
[C---:B------:R-:W-:Y:S02]  /*0f70*/  LOP3.LUT R23, R21.reuse, 0x300, RZ, 0xfc, !PT ;  /* 0x0000030015177812 */ /* 0x040fe400078efcff */
[----:B------:R-:W-:Y:S01]  /*0f80*/  LOP3.LUT R3, R21, 0x380, RZ, 0xfc, !PT ;  /* 0x0000038015037812 */ /* 0x000fe200078efcff */
[----:B------:R2:W-:Y:S01]  /*0f90*/  @P1 STG.E desc[UR6][R8.64], R19 ;  /* 0x0000001308001986 */ /* 0x0005e2000c101906 */
[----:B------:R-:W-:Y:S02]  /*0fa0*/  ISETP.LT.AND P3, PT, R27, 0x680, !P6 ;  /* 0x000006801b00780c */ /* 0x000fe40007761270 */
[----:B------:R-:W-:Y:S01]  /*0fb0*/  ISETP.LT.AND P2, PT, R25, 0x680, !P6 ;  /* 0x000006801900780c */ /* 0x000fe20007741270 */
[----:B---3--:R3:W-:Y:S01]  /*0fc0*/  @P0 STG.E desc[UR6][R10.64], R17 ;  /* 0x000000110a000986 */ /* 0x0087e2000c101906 */
[----:B------:R-:W-:Y:S02]  /*0fd0*/  ISETP.LT.AND P1, PT, R23, 0x680, !P6 ;  /* 0x000006801700780c */ /* 0x000fe40007721270 */
[----:B------:R-:W-:Y:S01]  /*0fe0*/  ISETP.LT.AND P0, PT, R3, 0x680, !P6 ;  /* 0x000006800300780c */ /* 0x000fe20007701270 */
[----:B------:R-:W-:-:S02]  /*0ff0*/  IMAD R21, R23, 0x40, R0 ;  /* 0x0000004017157824 */ /* 0x000fc400078e0200 */
[----:B--2---:R-:W-:Y:S02]  /*1000*/  IMAD R19, R25, 0x40, R0 ;  /* 0x0000004019137824 */ /* 0x004fe400078e0200 */
[----:B------:R-:W-:-:S04]  /*1010*/  IMAD.WIDE R8, R29, 0x4, R4 ;  /* 0x000000041d087825 */ /* 0x000fc800078e0204 */
[----:B---3--:R-:W-:Y:S02]  /*1020*/  IMAD R17, R27, 0x40, R0 ;  /* 0x000000401b117824 */ /* 0x008fe400078e0200 */
[--C-:B------:R-:W-:Y:S01]  /*1030*/  IMAD.WIDE R10, R31, 0x4, R4.reuse ;  /* 0x000000041f0a7825 */ /* 0x100fe200078e0204 */
[----:B----4-:R2:W-:Y:S03]  /*1040*/  @P5 STG.E desc[UR6][R8.64], R12 ;  /* 0x0000000c08005986 */ /* 0x0105e6000c101906 */
[--C-:B------:R-:W-:Y:S01]  /*1050*/  IMAD.WIDE R16, R17, 0x4, R4.reuse ;  /* 0x0000000411107825 */ /* 0x100fe200078e0204 */
[----:B-----5:R2:W-:Y:S03]  /*1060*/  @P4 STG.E desc[UR6][R10.64], R13 ;  /* 0x0000000d0a004986 */ /* 0x0205e6000c101906 */
[--C-:B------:R-:W-:Y:S01]  /*1070*/  IMAD.WIDE R18, R19, 0x4, R4.reuse ;  /* 0x0000000413127825 */ /* 0x100fe200078e0204 */
[----:B0-----:R2:W-:Y:S03]  /*1080*/  @P3 STG.E desc[UR6][R16.64], R2 ;  /* 0x0000000210003986 */ /* 0x0015e6000c101906 */
[----:B------:R-:W-:Y:S01]  /*1090*/  IMAD.WIDE R20, R21, 0x4, R4 ;  /* 0x0000000415147825 */ /* 0x000fe200078e0204 */
[----:B-1----:R2:W-:Y:S04]  /*10a0*/  @P2 STG.E desc[UR6][R18.64], R15 ;  /* 0x0000000f12002986 */ /* 0x0025e8000c101906 */
[----:B------:R2:W-:Y:S01]  /*10b0*/  @P1 STG.E desc[UR6][R20.64], R14 ;  /* 0x0000000e14001986 */ /* 0x0005e2000c101906 */
[----:B------:R-:W-:Y:S05]  /*10c0*/  @!P0 EXIT ;  /* 0x000000000000894d */ /* 0x000fea0003800000 */
[----:B------:R-:W0:Y:S01]  /*10d0*/  LDS R7, [R7] ;  /* 0x0000000007077984 */ /* 0x000e220000000800 */
[----:B------:R-:W-:-:S04]  /*10e0*/  IMAD R3, R3, 0x40, R0 ;  /* 0x0000004003037824 */ /* 0x000fc800078e0200 */
[----:B------:R-:W-:-:S05]  /*10f0*/  IMAD.WIDE R4, R3, 0x4, R4 ;  /* 0x0000000403047825 */ /* 0x000fca00078e0204 */
[----:B0-----:R-:W-:Y:S01]  /*1100*/  STG.E desc[UR6][R4.64], R7 ;  /* 0x0000000704007986 */ /* 0x001fe2000c101906 */
[----:B------:R-:W-:Y:S05]  /*1110*/  EXIT ;  /* 0x000000000000794d */ /* 0x000fea0003800000 */
.L_x_0:
[----:B------:R-:W-:-:S00]  /*1120*/  BRA `(.L_x_0) ;  /* 0xfffffffc00fc7947 */ /* 0x000fc0000383ffff */
[----:B------:R-:W-:-:S00]  /*1130*/  NOP ;  /* 0x0000000000007918 */ /* 0x000fc00000000000 */
        /* <DEDUP_REMOVED lines=12> */
.L_x_1:


//--------------------- .nv.global.init           --------------------------
	.section	.nv.global.init,"aw",@progbits
.nv.global.init:
	.type		_$_str,@object
	.size		_$_str,(_$_str_$_2 - _$_str)
_$_str:
        /*0000*/ 	.byte	0x5f, 0x5f, 0x43, 0x55, 0x44, 0x41, 0x5f, 0x46, 0x54, 0x5a, 0x00
	.type		_$_str_$_2,@object
	.size		_$_str_$_2,(.L_1 - _$_str_$_2)
_$_str_$_2:
        /*000b*/ 	.byte	0x5f, 0x5f, 0x43, 0x55, 0x44, 0x41, 0x5f, 0x50, 0x52, 0x45, 0x43, 0x5f, 0x53, 0x51, 0x52, 0x54
        /*001b*/ 	.byte	0x00
.L_1:


//--------------------- .nv.shared.triton_poi_fused__native_batch_norm_legit_no_training_relu_36 --------------------------
	.section	.nv.shared.triton_poi_fused__native_batch_norm_legit_no_training_relu_36,"aw",@nobits
	.sectionflags	@""
	.align	16
	.zero		1024


//--------------------- .nv.constant0.triton_poi_fused__native_batch_norm_legit_no_training_relu_36 --------------------------
	.section	.nv.constant0.triton_poi_fused__native_batch_norm_legit_no_training_relu_36,"a",@progbits
	.sectionflags	@""
	.align	4
.nv.constant0.triton_poi_fused__native_batch_norm_legit_no_training_relu_36:
	.zero		584
